//
// Generated by NVIDIA NVVM Compiler
//
// Compiler Build ID: CL-36424714
// Cuda compilation tools, release 13.0, V13.0.88
// Based on NVVM 20.0.0
//

.version 9.0
.target sm_100
.address_size 64

	// .globl	_Z10do_nothingv

.visible .entry _Z10do_nothingv()
{


	ret;

}


// ===== COMPILED SASS (sm_100) =====

	.target	sm_100

	.elftype	@"ET_EXEC"


//--------------------- .note.nv.tkinfo           --------------------------
	.section	.note.nv.tkinfo,"",@"SHT_NOTE"
	.sectionflags	@"SHF_NOTE_NV_TKINFO"
	.tkinfo
        /*0018*/ 	.word	0x00000002
        /*0030*/ 	.string	""
        /*0030*/ 	.string	"ptxas"
        /*0030*/ 	.string	"Cuda compilation tools, release 13.0, V13.0.88"
        /*0030*/ 	.string	"Build cuda_13.0.r13.0/compiler.36424714_0"
        /*0030*/ 	.string	"-arch sm_100 -m 64 "



//--------------------- .note.nv.cuinfo           --------------------------
	.section	.note.nv.cuinfo,"",@"SHT_NOTE"
	.sectionflags	@"SHF_NOTE_NV_CUINFO"
        /*0018*/ 	.short	0x0002
        /*001a*/ 	.short	0x0064
        /*001c*/ 	.short	0x0082
	.zero		2


//--------------------- .nv.info                  --------------------------
	.section	.nv.info,"",@"SHT_CUDA_INFO"
	.align	4


	//----- nvinfo : EIATTR_REGCOUNT
	.align		4
        /*0000*/ 	.byte	0x04, 0x2f
        /*0002*/ 	.short	(.L_1 - .L_0)
	.align		4
.L_0:
        /*0004*/ 	.word	index@(_Z10do_nothingv)
        /*0008*/ 	.word	0x00000004


	//----- nvinfo : EIATTR_FRAME_SIZE
	.align		4
.L_1:
        /*000c*/ 	.byte	0x04, 0x11
        /*000e*/ 	.short	(.L_3 - .L_2)
	.align		4
.L_2:
        /*0010*/ 	.word	index@(_Z10do_nothingv)
        /*0014*/ 	.word	0x00000000


	//----- nvinfo : EIATTR_MIN_STACK_SIZE
	.align		4
.L_3:
        /*0018*/ 	.byte	0x04, 0x12
        /*001a*/ 	.short	(.L_5 - .L_4)
	.align		4
.L_4:
        /*001c*/ 	.word	index@(_Z10do_nothingv)
        /*0020*/ 	.word	0x00000000
.L_5:


//--------------------- .nv.compat                --------------------------
	.section	.nv.compat,"",@"SHT_CUDA_COMPAT_INFO"
	.align	4
        /*0000*/ 	.byte	0x02, 0x09, 0x00, 0x00, 0x02, 0x02, 0x01, 0x00, 0x02, 0x05, 0x05, 0x00, 0x03, 0x07, 0x01, 0x01
        /*0010*/ 	.byte	0x02, 0x03, 0x00, 0x00, 0x02, 0x06, 0x01, 0x00, 0x04, 0x0b, 0x08, 0x00, 0x09, 0x00, 0x00, 0x00
        /*0020*/ 	.byte	0x00, 0x00, 0x00, 0x00


//--------------------- .nv.info._Z10do_nothingv  --------------------------
	.section	.nv.info._Z10do_nothingv,"",@"SHT_CUDA_INFO"
	.sectionflags	@""
	.align	4


	//----- nvinfo : EIATTR_CUDA_API_VERSION
	.align		4
        /*0000*/ 	.byte	0x04, 0x37
        /*0002*/ 	.short	(.L_7 - .L_6)
.L_6:
        /*0004*/ 	.word	0x00000082


	//----- nvinfo : EIATTR_SPARSE_MMA_MASK
	.align		4
.L_7:
        /*0008*/ 	.byte	0x03, 0x50
        /*000a*/ 	.short	0x0000


	//----- nvinfo : EIATTR_MAXREG_COUNT
	.align		4
        /*000c*/ 	.byte	0x03, 0x1b
        /*000e*/ 	.short	0x00ff


	//----- nvinfo : EIATTR_MERCURY_ISA_VERSION
	.align		4
        /*0010*/ 	.byte	0x03, 0x5f
        /*0012*/ 	.short	0x0101


	//----- nvinfo : EIATTR_VRC_CTA_INIT_COUNT
	.align		4
        /*0014*/ 	.byte	0x02, 0x4a
	.zero		1
	.zero		1


	//----- nvinfo : EIATTR_EXIT_INSTR_OFFSETS
	.align		4
        /*0018*/ 	.byte	0x04, 0x1c
        /*001a*/ 	.short	(.L_9 - .L_8)


	//   ....[0]....
.L_8:
        /*001c*/ 	.word	0x00000010


	//----- nvinfo : EIATTR_SW_WAR
	.align		4
.L_9:
        /*0020*/ 	.byte	0x04, 0x36
        /*0022*/ 	.short	(.L_11 - .L_10)
.L_10:
        /*0024*/ 	.word	0x00000008
.L_11:


//--------------------- .nv.callgraph             --------------------------
	.section	.nv.callgraph,"",@"SHT_CUDA_CALLGRAPH"
	.align	4
	.sectionentsize	8
	.align		4
        /*0000*/ 	.word	0x00000000
	.align		4
        /*0004*/ 	.word	0xffffffff
	.align		4
        /*0008*/ 	.word	0x00000000
	.align		4
        /*000c*/ 	.word	0xfffffffe
	.align		4
        /*0010*/ 	.word	0x00000000
	.align		4
        /*0014*/ 	.word	0xfffffffd
	.align		4
        /*0018*/ 	.word	0x00000000
	.align		4
        /*001c*/ 	.word	0xfffffffc


//--------------------- .text._Z10do_nothingv     --------------------------
	.section	.text._Z10do_nothingv,"ax",@progbits
	.align	128
        .global         _Z10do_nothingv
        .type           _Z10do_nothingv,@function
        .size           _Z10do_nothingv,(.L_x_1 - _Z10do_nothingv)
        .other          _Z10do_nothingv,@"STO_CUDA_ENTRY STV_DEFAULT"
_Z10do_nothingv:
.text._Z10do_nothingv:
[----:B------:R-:W-:Y:S01]  /*0000*/  LDC R1, c[0x0][0x37c] ;  /* 0x0000df00ff017b82 */ /* 0x000fe20000000800 */
[----:B------:R-:W-:Y:S05]  /*0010*/  EXIT ;  /* 0x000000000000794d */ /* 0x000fea0003800000 */
.L_x_0:
[----:B------:R-:W-:-:S00]  /*0020*/  BRA `(.L_x_0) ;  /* 0xfffffffc00fc7947 */ /* 0x000fc0000383ffff */
[----:B------:R-:W-:-:S00]  /*0030*/  NOP ;  /* 0x0000000000007918 */ /* 0x000fc00000000000 */
        /* <DEDUP_REMOVED lines=12> */
.L_x_1:


//--------------------- .nv.shared.reserved.0     --------------------------
	.section	.nv.shared.reserved.0,"aw",@nobits
	.weak		__nv_reservedSMEM_offset_0_alias
	.size		__nv_reservedSMEM_offset_0_alias, 0, 64
	.other		__nv_reservedSMEM_offset_0_alias,@"STO_CUDA_RESERVED_SHARED STV_DEFAULT"
__nv_reservedSMEM_offset_0_alias:
	.zero		0
	.zero		64


//--------------------- .nv.constant0._Z10do_nothingv --------------------------
	.section	.nv.constant0._Z10do_nothingv,"a",@progbits
	.sectionflags	@""
	.align	4
.nv.constant0._Z10do_nothingv:
	.zero		896


//--------------------- SYMBOLS --------------------------

	.type		.nv.reservedSmem.offset0,@object
	.size		.nv.reservedSmem.offset0,0x4
